//
// Generated by NVIDIA NVVM Compiler
//
// Compiler Build ID: CL-36424714
// Cuda compilation tools, release 13.0, V13.0.88
// Based on NVVM 20.0.0
//

.version 9.0
.target sm_100
.address_size 64

	// .globl	_Z21fft32_unrolled_kernelPK6float2PS_i
.const .align 4 .b8 TWIDDLE_32_COS[64] = {0, 0, 128, 63, 186, 20, 123, 63, 102, 131, 108, 63, 56, 219, 84, 63, 247, 4, 53, 63, 214, 57, 14, 63, 7, 239, 195, 62, 172, 197, 71, 62, 0, 0, 0, 0, 172, 197, 71, 190, 7, 239, 195, 190, 214, 57, 14, 191, 247, 4, 53, 191, 56, 219, 84, 191, 102, 131, 108, 191, 186, 20, 123, 191};
.const .align 4 .b8 TWIDDLE_32_SIN[64] = {0, 0, 0, 0, 172, 197, 71, 190, 7, 239, 195, 190, 214, 57, 14, 191, 247, 4, 53, 191, 56, 219, 84, 191, 102, 131, 108, 191, 186, 20, 123, 191, 0, 0, 128, 191, 186, 20, 123, 191, 102, 131, 108, 191, 56, 219, 84, 191, 247, 4, 53, 191, 214, 57, 14, 191, 7, 239, 195, 190, 172, 197, 71, 190};
// _ZZ21fft32_unrolled_kernelPK6float2PS_iE4data has been demoted

.visible .entry _Z21fft32_unrolled_kernelPK6float2PS_i(
	.param .u64 .ptr .align 1 _Z21fft32_unrolled_kernelPK6float2PS_i_param_0,
	.param .u64 .ptr .align 1 _Z21fft32_unrolled_kernelPK6float2PS_i_param_1,
	.param .u32 _Z21fft32_unrolled_kernelPK6float2PS_i_param_2
)
{
	.reg .pred 	%p<7>;
	.reg .b16 	%rs<20>;
	.reg .b32 	%r<44>;
	.reg .b32 	%f<80>;
	.reg .b64 	%rd<29>;
	// demoted variable
	.shared .align 8 .b8 _ZZ21fft32_unrolled_kernelPK6float2PS_iE4data[256];
	ld.param.u64 	%rd1, [_Z21fft32_unrolled_kernelPK6float2PS_i_param_0];
	ld.param.u64 	%rd2, [_Z21fft32_unrolled_kernelPK6float2PS_i_param_1];
	ld.param.u32 	%r4, [_Z21fft32_unrolled_kernelPK6float2PS_i_param_2];
	mov.u32 	%r1, %ctaid.x;
	mov.u32 	%r2, %tid.x;
	setp.ge.s32 	%p1, %r1, %r4;
	@%p1 bra 	$L__BB0_12;
	cvta.to.global.u64 	%rd3, %rd1;
	shl.b32 	%r5, %r1, 5;
	add.s32 	%r3, %r5, %r2;
	cvt.u16.u32 	%rs1, %r2;
	shl.b16 	%rs2, %rs1, 12;
	shr.u16 	%rs3, %rs1, 4;
	and.b16  	%rs4, %rs3, 48;
	or.b16  	%rs5, %rs2, %rs4;
	shl.b16 	%rs6, %rs1, 4;
	and.b16  	%rs7, %rs6, 3840;
	or.b16  	%rs8, %rs7, %rs5;
	shl.b16 	%rs9, %rs8, 2;
	and.b16  	%rs10, %rs9, -13120;
	shr.u16 	%rs11, %rs8, 2;
	and.b16  	%rs12, %rs11, 13056;
	or.b16  	%rs13, %rs12, %rs10;
	shl.b16 	%rs14, %rs13, 1;
	and.b16  	%rs15, %rs14, -22528;
	shr.u16 	%rs16, %rs13, 1;
	and.b16  	%rs17, %rs16, 20480;
	or.b16  	%rs18, %rs17, %rs15;
	shr.u16 	%rs19, %rs18, 11;
	mul.wide.u32 	%rd4, %r3, 8;
	add.s64 	%rd5, %rd3, %rd4;
	ld.global.nc.v2.f32 	{%f1, %f2}, [%rd5];
	mul.wide.u16 	%r6, %rs19, 8;
	mov.u32 	%r7, _ZZ21fft32_unrolled_kernelPK6float2PS_iE4data;
	add.s32 	%r8, %r7, %r6;
	st.shared.v2.f32 	[%r8], {%f1, %f2};
	bar.sync 	0;
	setp.gt.u32 	%p2, %r2, 15;
	@%p2 bra 	$L__BB0_3;
	ld.const.f32 	%f3, [TWIDDLE_32_COS];
	ld.const.f32 	%f4, [TWIDDLE_32_SIN];
	shl.b32 	%r9, %r2, 4;
	add.s32 	%r11, %r7, %r9;
	ld.shared.v2.f32 	{%f5, %f6}, [%r11];
	ld.shared.v2.f32 	{%f7, %f8}, [%r11+8];
	mul.f32 	%f9, %f3, %f7;
	mul.f32 	%f10, %f4, %f8;
	sub.f32 	%f11, %f9, %f10;
	mul.f32 	%f12, %f3, %f8;
	fma.rn.f32 	%f13, %f4, %f7, %f12;
	add.f32 	%f14, %f5, %f11;
	add.f32 	%f15, %f6, %f13;
	st.shared.v2.f32 	[%r11], {%f14, %f15};
	sub.f32 	%f16, %f5, %f11;
	sub.f32 	%f17, %f6, %f13;
	st.shared.v2.f32 	[%r11+8], {%f16, %f17};
$L__BB0_3:
	setp.gt.u32 	%p3, %r2, 15;
	bar.sync 	0;
	@%p3 bra 	$L__BB0_5;
	shl.b32 	%r12, %r2, 1;
	and.b32  	%r13, %r12, 28;
	and.b32  	%r14, %r2, 1;
	or.b32  	%r15, %r13, %r14;
	shl.b32 	%r16, %r2, 3;
	and.b32  	%r17, %r16, 8;
	mul.wide.u32 	%rd6, %r17, 4;
	mov.u64 	%rd7, TWIDDLE_32_COS;
	add.s64 	%rd8, %rd7, %rd6;
	ld.const.f32 	%f18, [%rd8];
	mov.u64 	%rd9, TWIDDLE_32_SIN;
	add.s64 	%rd10, %rd9, %rd6;
	ld.const.f32 	%f19, [%rd10];
	shl.b32 	%r18, %r15, 3;
	add.s32 	%r20, %r7, %r18;
	ld.shared.v2.f32 	{%f20, %f21}, [%r20];
	ld.shared.v2.f32 	{%f22, %f23}, [%r20+16];
	mul.f32 	%f24, %f18, %f22;
	mul.f32 	%f25, %f19, %f23;
	sub.f32 	%f26, %f24, %f25;
	mul.f32 	%f27, %f18, %f23;
	fma.rn.f32 	%f28, %f19, %f22, %f27;
	add.f32 	%f29, %f20, %f26;
	add.f32 	%f30, %f21, %f28;
	st.shared.v2.f32 	[%r20], {%f29, %f30};
	sub.f32 	%f31, %f20, %f26;
	sub.f32 	%f32, %f21, %f28;
	st.shared.v2.f32 	[%r20+16], {%f31, %f32};
$L__BB0_5:
	setp.gt.u32 	%p4, %r2, 15;
	bar.sync 	0;
	@%p4 bra 	$L__BB0_7;
	shl.b32 	%r21, %r2, 1;
	and.b32  	%r22, %r21, 24;
	and.b32  	%r23, %r2, 3;
	or.b32  	%r24, %r22, %r23;
	shl.b32 	%r25, %r2, 2;
	and.b32  	%r26, %r25, 12;
	mul.wide.u32 	%rd11, %r26, 4;
	mov.u64 	%rd12, TWIDDLE_32_COS;
	add.s64 	%rd13, %rd12, %rd11;
	ld.const.f32 	%f33, [%rd13];
	mov.u64 	%rd14, TWIDDLE_32_SIN;
	add.s64 	%rd15, %rd14, %rd11;
	ld.const.f32 	%f34, [%rd15];
	shl.b32 	%r27, %r24, 3;
	add.s32 	%r29, %r7, %r27;
	ld.shared.v2.f32 	{%f35, %f36}, [%r29];
	ld.shared.v2.f32 	{%f37, %f38}, [%r29+32];
	mul.f32 	%f39, %f33, %f37;
	mul.f32 	%f40, %f34, %f38;
	sub.f32 	%f41, %f39, %f40;
	mul.f32 	%f42, %f33, %f38;
	fma.rn.f32 	%f43, %f34, %f37, %f42;
	add.f32 	%f44, %f35, %f41;
	add.f32 	%f45, %f36, %f43;
	st.shared.v2.f32 	[%r29], {%f44, %f45};
	sub.f32 	%f46, %f35, %f41;
	sub.f32 	%f47, %f36, %f43;
	st.shared.v2.f32 	[%r29+32], {%f46, %f47};
$L__BB0_7:
	setp.gt.u32 	%p5, %r2, 15;
	bar.sync 	0;
	@%p5 bra 	$L__BB0_9;
	shl.b32 	%r30, %r2, 1;
	and.b32  	%r31, %r30, 16;
	and.b32  	%r32, %r2, 7;
	or.b32  	%r33, %r31, %r32;
	and.b32  	%r34, %r30, 14;
	mul.wide.u32 	%rd16, %r34, 4;
	mov.u64 	%rd17, TWIDDLE_32_COS;
	add.s64 	%rd18, %rd17, %rd16;
	ld.const.f32 	%f48, [%rd18];
	mov.u64 	%rd19, TWIDDLE_32_SIN;
	add.s64 	%rd20, %rd19, %rd16;
	ld.const.f32 	%f49, [%rd20];
	shl.b32 	%r35, %r33, 3;
	add.s32 	%r37, %r7, %r35;
	ld.shared.v2.f32 	{%f50, %f51}, [%r37];
	ld.shared.v2.f32 	{%f52, %f53}, [%r37+64];
	mul.f32 	%f54, %f48, %f52;
	mul.f32 	%f55, %f49, %f53;
	sub.f32 	%f56, %f54, %f55;
	mul.f32 	%f57, %f48, %f53;
	fma.rn.f32 	%f58, %f49, %f52, %f57;
	add.f32 	%f59, %f50, %f56;
	add.f32 	%f60, %f51, %f58;
	st.shared.v2.f32 	[%r37], {%f59, %f60};
	sub.f32 	%f61, %f50, %f56;
	sub.f32 	%f62, %f51, %f58;
	st.shared.v2.f32 	[%r37+64], {%f61, %f62};
$L__BB0_9:
	setp.gt.u32 	%p6, %r2, 15;
	bar.sync 	0;
	@%p6 bra 	$L__BB0_11;
	mul.wide.u32 	%rd21, %r2, 4;
	mov.u64 	%rd22, TWIDDLE_32_COS;
	add.s64 	%rd23, %rd22, %rd21;
	ld.const.f32 	%f63, [%rd23];
	mov.u64 	%rd24, TWIDDLE_32_SIN;
	add.s64 	%rd25, %rd24, %rd21;
	ld.const.f32 	%f64, [%rd25];
	shl.b32 	%r38, %r2, 3;
	add.s32 	%r40, %r7, %r38;
	ld.shared.v2.f32 	{%f65, %f66}, [%r40];
	ld.shared.v2.f32 	{%f67, %f68}, [%r40+128];
	mul.f32 	%f69, %f63, %f67;
	mul.f32 	%f70, %f64, %f68;
	sub.f32 	%f71, %f69, %f70;
	mul.f32 	%f72, %f63, %f68;
	fma.rn.f32 	%f73, %f64, %f67, %f72;
	add.f32 	%f74, %f65, %f71;
	add.f32 	%f75, %f66, %f73;
	st.shared.v2.f32 	[%r40], {%f74, %f75};
	sub.f32 	%f76, %f65, %f71;
	sub.f32 	%f77, %f66, %f73;
	st.shared.v2.f32 	[%r40+128], {%f76, %f77};
$L__BB0_11:
	bar.sync 	0;
	shl.b32 	%r41, %r2, 3;
	add.s32 	%r43, %r7, %r41;
	ld.shared.v2.f32 	{%f78, %f79}, [%r43];
	cvta.to.global.u64 	%rd26, %rd2;
	add.s64 	%rd28, %rd26, %rd4;
	st.global.v2.f32 	[%rd28], {%f78, %f79};
$L__BB0_12:
	ret;

}


// ===== COMPILED SASS (sm_100) =====

	.target	sm_100

	.elftype	@"ET_EXEC"


//--------------------- .note.nv.tkinfo           --------------------------
	.section	.note.nv.tkinfo,"",@"SHT_NOTE"
	.sectionflags	@"SHF_NOTE_NV_TKINFO"
	.tkinfo
        /*0018*/ 	.word	0x00000002
        /*0030*/ 	.string	""
        /*0030*/ 	.string	"ptxas"
        /*0030*/ 	.string	"Cuda compilation tools, release 13.0, V13.0.88"
        /*0030*/ 	.string	"Build cuda_13.0.r13.0/compiler.36424714_0"
        /*0030*/ 	.string	"-arch sm_100 -m 64 "



//--------------------- .note.nv.cuinfo           --------------------------
	.section	.note.nv.cuinfo,"",@"SHT_NOTE"
	.sectionflags	@"SHF_NOTE_NV_CUINFO"
        /*0018*/ 	.short	0x0002
        /*001a*/ 	.short	0x0064
        /*001c*/ 	.short	0x0082
	.zero		2


//--------------------- .nv.info                  --------------------------
	.section	.nv.info,"",@"SHT_CUDA_INFO"
	.align	4


	//----- nvinfo : EIATTR_REGCOUNT
	.align		4
        /*0000*/ 	.byte	0x04, 0x2f
        /*0002*/ 	.short	(.L_3 - .L_2)
	.align		4
.L_2:
        /*0004*/ 	.word	index@(_Z21fft32_unrolled_kernelPK6float2PS_i)
        /*0008*/ 	.word	0x00000012


	//----- nvinfo : EIATTR_FRAME_SIZE
	.align		4
.L_3:
        /*000c*/ 	.byte	0x04, 0x11
        /*000e*/ 	.short	(.L_5 - .L_4)
	.align		4
.L_4:
        /*0010*/ 	.word	index@(_Z21fft32_unrolled_kernelPK6float2PS_i)
        /*0014*/ 	.word	0x00000000


	//----- nvinfo : EIATTR_MIN_STACK_SIZE
	.align		4
.L_5:
        /*0018*/ 	.byte	0x04, 0x12
        /*001a*/ 	.short	(.L_7 - .L_6)
	.align		4
.L_6:
        /*001c*/ 	.word	index@(_Z21fft32_unrolled_kernelPK6float2PS_i)
        /*0020*/ 	.word	0x00000000
.L_7:


//--------------------- .nv.compat                --------------------------
	.section	.nv.compat,"",@"SHT_CUDA_COMPAT_INFO"
	.align	4
        /*0000*/ 	.byte	0x02, 0x09, 0x00, 0x00, 0x02, 0x02, 0x01, 0x00, 0x02, 0x05, 0x05, 0x00, 0x03, 0x07, 0x01, 0x01
        /*0010*/ 	.byte	0x02, 0x03, 0x00, 0x00, 0x02, 0x06, 0x01, 0x00, 0x04, 0x0b, 0x08, 0x00, 0x09, 0x00, 0x00, 0x00
        /*0020*/ 	.byte	0x00, 0x00, 0x00, 0x00


//--------------------- .nv.info._Z21fft32_unrolled_kernelPK6float2PS_i --------------------------
	.section	.nv.info._Z21fft32_unrolled_kernelPK6float2PS_i,"",@"SHT_CUDA_INFO"
	.sectionflags	@""
	.align	4


	//----- nvinfo : EIATTR_CUDA_API_VERSION
	.align		4
        /*0000*/ 	.byte	0x04, 0x37
        /*0002*/ 	.short	(.L_9 - .L_8)
.L_8:
        /*0004*/ 	.word	0x00000082


	//----- nvinfo : EIATTR_KPARAM_INFO
	.align		4
.L_9:
        /*0008*/ 	.byte	0x04, 0x17
        /*000a*/ 	.short	(.L_11 - .L_10)
.L_10:
        /*000c*/ 	.word	0x00000000
        /*0010*/ 	.short	0x0002
        /*0012*/ 	.short	0x0010
        /*0014*/ 	.byte	0x00, 0xf0, 0x11, 0x00


	//----- nvinfo : EIATTR_KPARAM_INFO
	.align		4
.L_11:
        /*0018*/ 	.byte	0x04, 0x17
        /*001a*/ 	.short	(.L_13 - .L_12)
.L_12:
        /*001c*/ 	.word	0x00000000
        /*0020*/ 	.short	0x0001
        /*0022*/ 	.short	0x0008
        /*0024*/ 	.byte	0x00, 0xf5, 0x21, 0x00


	//----- nvinfo : EIATTR_KPARAM_INFO
	.align		4
.L_13:
        /*0028*/ 	.byte	0x04, 0x17
        /*002a*/ 	.short	(.L_15 - .L_14)
.L_14:
        /*002c*/ 	.word	0x00000000
        /*0030*/ 	.short	0x0000
        /*0032*/ 	.short	0x0000
        /*0034*/ 	.byte	0x00, 0xf5, 0x21, 0x00


	//----- nvinfo : EIATTR_SPARSE_MMA_MASK
	.align		4
.L_15:
        /*0038*/ 	.byte	0x03, 0x50
        /*003a*/ 	.short	0x0000


	//----- nvinfo : EIATTR_MAXREG_COUNT
	.align		4
        /*003c*/ 	.byte	0x03, 0x1b
        /*003e*/ 	.short	0x00ff


	//----- nvinfo : EIATTR_NUM_BARRIERS
	.align		4
        /*0040*/ 	.byte	0x02, 0x4c
        /*0042*/ 	.byte	0x01
	.zero		1


	//----- nvinfo : EIATTR_MERCURY_ISA_VERSION
	.align		4
        /*0044*/ 	.byte	0x03, 0x5f
        /*0046*/ 	.short	0x0101


	//----- nvinfo : EIATTR_VRC_CTA_INIT_COUNT
	.align		4
        /*0048*/ 	.byte	0x02, 0x4a
	.zero		1
	.zero		1


	//----- nvinfo : EIATTR_EXIT_INSTR_OFFSETS
	.align		4
        /*004c*/ 	.byte	0x04, 0x1c
        /*004e*/ 	.short	(.L_17 - .L_16)


	//   ....[0]....
.L_16:
        /*0050*/ 	.word	0x00000040


	//   ....[1]....
        /*0054*/ 	.word	0x00000970


	//----- nvinfo : EIATTR_CRS_STACK_SIZE
	.align		4
.L_17:
        /*0058*/ 	.byte	0x04, 0x1e
        /*005a*/ 	.short	(.L_19 - .L_18)
.L_18:
        /*005c*/ 	.word	0x00000000


	//----- nvinfo : EIATTR_CBANK_PARAM_SIZE
	.align		4
.L_19:
        /*0060*/ 	.byte	0x03, 0x19
        /*0062*/ 	.short	0x0014


	//----- nvinfo : EIATTR_PARAM_CBANK
	.align		4
        /*0064*/ 	.byte	0x04, 0x0a
        /*0066*/ 	.short	(.L_21 - .L_20)
	.align		4
.L_20:
        /*0068*/ 	.word	index@(.nv.constant0._Z21fft32_unrolled_kernelPK6float2PS_i)
        /*006c*/ 	.short	0x0380
        /*006e*/ 	.short	0x0014


	//----- nvinfo : EIATTR_SW_WAR
	.align		4
.L_21:
        /*0070*/ 	.byte	0x04, 0x36
        /*0072*/ 	.short	(.L_23 - .L_22)
.L_22:
        /*0074*/ 	.word	0x00000008
.L_23:


//--------------------- .nv.callgraph             --------------------------
	.section	.nv.callgraph,"",@"SHT_CUDA_CALLGRAPH"
	.align	4
	.sectionentsize	8
	.align		4
        /*0000*/ 	.word	0x00000000
	.align		4
        /*0004*/ 	.word	0xffffffff
	.align		4
        /*0008*/ 	.word	0x00000000
	.align		4
        /*000c*/ 	.word	0xfffffffe
	.align		4
        /*0010*/ 	.word	0x00000000
	.align		4
        /*0014*/ 	.word	0xfffffffd
	.align		4
        /*0018*/ 	.word	0x00000000
	.align		4
        /*001c*/ 	.word	0xfffffffc


//--------------------- .nv.constant3             --------------------------
	.section	.nv.constant3,"a",@progbits
	.align	4
.nv.constant3:
	.type		TWIDDLE_32_COS,@object
	.size		TWIDDLE_32_COS,(TWIDDLE_32_SIN - TWIDDLE_32_COS)
TWIDDLE_32_COS:
        /*0000*/ 	.byte	0x00, 0x00, 0x80, 0x3f, 0xba, 0x14, 0x7b, 0x3f, 0x66, 0x83, 0x6c, 0x3f, 0x38, 0xdb, 0x54, 0x3f
        /*0010*/ 	.byte	0xf7, 0x04, 0x35, 0x3f, 0xd6, 0x39, 0x0e, 0x3f, 0x07, 0xef, 0xc3, 0x3e, 0xac, 0xc5, 0x47, 0x3e
        /*0020*/ 	.byte	0x00, 0x00, 0x00, 0x00, 0xac, 0xc5, 0x47, 0xbe, 0x07, 0xef, 0xc3, 0xbe, 0xd6, 0x39, 0x0e, 0xbf
        /*0030*/ 	.byte	0xf7, 0x04, 0x35, 0xbf, 0x38, 0xdb, 0x54, 0xbf, 0x66, 0x83, 0x6c, 0xbf, 0xba, 0x14, 0x7b, 0xbf
	.type		TWIDDLE_32_SIN,@object
	.size		TWIDDLE_32_SIN,(.L_1 - TWIDDLE_32_SIN)
TWIDDLE_32_SIN:
        /*0040*/ 	.byte	0x00, 0x00, 0x00, 0x00, 0xac, 0xc5, 0x47, 0xbe, 0x07, 0xef, 0xc3, 0xbe, 0xd6, 0x39, 0x0e, 0xbf
        /*0050*/ 	.byte	0xf7, 0x04, 0x35, 0xbf, 0x38, 0xdb, 0x54, 0xbf, 0x66, 0x83, 0x6c, 0xbf, 0xba, 0x14, 0x7b, 0xbf
        /*0060*/ 	.byte	0x00, 0x00, 0x80, 0xbf, 0xba, 0x14, 0x7b, 0xbf, 0x66, 0x83, 0x6c, 0xbf, 0x38, 0xdb, 0x54, 0xbf
        /*0070*/ 	.byte	0xf7, 0x04, 0x35, 0xbf, 0xd6, 0x39, 0x0e, 0xbf, 0x07, 0xef, 0xc3, 0xbe, 0xac, 0xc5, 0x47, 0xbe
.L_1:


//--------------------- .text._Z21fft32_unrolled_kernelPK6float2PS_i --------------------------
	.section	.text._Z21fft32_unrolled_kernelPK6float2PS_i,"ax",@progbits
	.align	128
        .global         _Z21fft32_unrolled_kernelPK6float2PS_i
        .type           _Z21fft32_unrolled_kernelPK6float2PS_i,@function
        .size           _Z21fft32_unrolled_kernelPK6float2PS_i,(.L_x_11 - _Z21fft32_unrolled_kernelPK6float2PS_i)
        .other          _Z21fft32_unrolled_kernelPK6float2PS_i,@"STO_CUDA_ENTRY STV_DEFAULT"
_Z21fft32_unrolled_kernelPK6float2PS_i:
.text._Z21fft32_unrolled_kernelPK6float2PS_i:
[----:B------:R-:W-:Y:S01]  /*0000*/  LDC R1, c[0x0][0x37c] ;  /* 0x0000df00ff017b82 */ /* 0x000fe20000000800 */
[----:B------:R-:W0:Y:S01]  /*0010*/  S2R R5, SR_CTAID.X ;  /* 0x0000000000057919 */ /* 0x000e220000002500 */
[----:B------:R-:W0:Y:S02]  /*0020*/  LDCU UR4, c[0x0][0x390] ;  /* 0x00007200ff0477ac */ /* 0x000e240008000800 */
[----:B0-----:R-:W-:-:S13]  /*0030*/  ISETP.GE.AND P0, PT, R5, UR4, PT ;  /* 0x0000000405007c0c */ /* 0x001fda000bf06270 */
[----:B------:R-:W-:Y:S05]  /*0040*/  @P0 EXIT ;  /* 0x000000000000094d */ /* 0x000fea0003800000 */
[----:B------:R-:W0:Y:S01]  /*0050*/  S2R R4, SR_TID.X ;  /* 0x0000000000047919 */ /* 0x000e220000002100 */
[----:B------:R-:W1:Y:S01]  /*0060*/  LDC.64 R2, c[0x0][0x380] ;  /* 0x0000e000ff027b82 */ /* 0x000e620000000a00 */
[----:B------:R-:W2:Y:S01]  /*0070*/  LDCU.64 UR6, c[0x0][0x358] ;  /* 0x00006b00ff0677ac */ /* 0x000ea20008000a00 */
[----:B0-----:R-:W-:-:S05]  /*0080*/  LEA R0, R5, R4, 0x5 ;  /* 0x0000000405007211 */ /* 0x001fca00078e28ff */
[----:B-1----:R-:W-:-:S06]  /*0090*/  IMAD.WIDE.U32 R2, R0, 0x8, R2 ;  /* 0x0000000800027825 */ /* 0x002fcc00078e0002 */
[----:B--2---:R-:W2:Y:S01]  /*00a0*/  LDG.E.64.CONSTANT R2, desc[UR6][R2.64] ;  /* 0x0000000602027981 */ /* 0x004ea2000c1e9b00 */
[C---:B------:R-:W-:Y:S01]  /*00b0*/  LOP3.LUT R5, R4.reuse, 0xffff, RZ, 0xc0, !PT ;  /* 0x0000ffff04057812 */ /* 0x040fe200078ec0ff */
[----:B------:R-:W0:Y:S01]  /*00c0*/  S2UR UR5, SR_CgaCtaId ;  /* 0x00000000000579c3 */ /* 0x000e220000008800 */
[----:B------:R-:W-:Y:S01]  /*00d0*/  SHF.L.U32 R6, R4, 0x4, RZ ;  /* 0x0000000404067819 */ /* 0x000fe200000006ff */
[----:B------:R-:W-:Y:S01]  /*00e0*/  UMOV UR4, 0x400 ;  /* 0x0000040000047882 */ /* 0x000fe20000000000 */
[----:B------:R-:W-:Y:S01]  /*00f0*/  SHF.R.U32.HI R5, RZ, 0x4, R5 ;  /* 0x00000004ff057819 */ /* 0x000fe20000011605 */
[----:B------:R-:W-:Y:S01]  /*0100*/  BSSY.RECONVERGENT B0, `(.L_x_0) ;  /* 0x0000023000007945 */ /* 0x000fe20003800200 */
[----:B------:R-:W-:Y:S02]  /*0110*/  LOP3.LUT R6, R6, 0xf00, RZ, 0xc0, !PT ;  /* 0x00000f0006067812 */ /* 0x000fe400078ec0ff */
[----:B------:R-:W-:Y:S02]  /*0120*/  LOP3.LUT R5, R5, 0x30, RZ, 0xc0, !PT ;  /* 0x0000003005057812 */ /* 0x000fe400078ec0ff */
[----:B------:R-:W-:-:S02]  /*0130*/  ISETP.GT.U32.AND P0, PT, R4, 0xf, PT ;  /* 0x0000000f0400780c */ /* 0x000fc40003f04070 */
[----:B------:R-:W-:-:S04]  /*0140*/  LEA R5, R4, R5, 0xc ;  /* 0x0000000504057211 */ /* 0x000fc800078e60ff */
[----:B------:R-:W-:-:S04]  /*0150*/  IADD3 R5, PT, PT, R5, R6, RZ ;  /* 0x0000000605057210 */ /* 0x000fc80007ffe0ff */
[C---:B------:R-:W-:Y:S02]  /*0160*/  LOP3.LUT R6, R5.reuse, 0xffff, RZ, 0xc0, !PT ;  /* 0x0000ffff05067812 */ /* 0x040fe400078ec0ff */
[----:B------:R-:W-:Y:S02]  /*0170*/  SHF.L.U32 R5, R5, 0x2, RZ ;  /* 0x0000000205057819 */ /* 0x000fe400000006ff */
[----:B------:R-:W-:Y:S01]  /*0180*/  SHF.R.U32.HI R6, RZ, 0x2, R6 ;  /* 0x00000002ff067819 */ /* 0x000fe20000011606 */
[----:B0-----:R-:W-:-:S03]  /*0190*/  ULEA UR4, UR5, UR4, 0x18 ;  /* 0x0000000405047291 */ /* 0x001fc6000f8ec0ff */
[----:B------:R-:W-:-:S04]  /*01a0*/  LOP3.LUT R6, R6, 0x3300, RZ, 0xc0, !PT ;  /* 0x0000330006067812 */ /* 0x000fc800078ec0ff */
[----:B------:R-:W-:-:S04]  /*01b0*/  LOP3.LUT R5, R6, 0xccc0, R5, 0xf8, !PT ;  /* 0x0000ccc006057812 */ /* 0x000fc800078ef805 */
[----:B------:R-:W-:Y:S02]  /*01c0*/  SHF.R.U32.HI R6, RZ, 0x1, R5 ;  /* 0x00000001ff067819 */ /* 0x000fe40000011605 */
[----:B------:R-:W-:Y:S02]  /*01d0*/  SHF.L.U32 R5, R5, 0x1, RZ ;  /* 0x0000000105057819 */ /* 0x000fe400000006ff */
[----:B------:R-:W-:-:S04]  /*01e0*/  LOP3.LUT R6, R6, 0x5000, RZ, 0xc0, !PT ;  /* 0x0000500006067812 */ /* 0x000fc800078ec0ff */
[----:B------:R-:W-:-:S04]  /*01f0*/  LOP3.LUT R5, R6, 0xa800, R5, 0xf8, !PT ;  /* 0x0000a80006057812 */ /* 0x000fc800078ef805 */
[----:B------:R-:W-:-:S04]  /*0200*/  SHF.R.U32.HI R5, RZ, 0xb, R5 ;  /* 0x0000000bff057819 */ /* 0x000fc80000011605 */
[----:B------:R-:W-:Y:S02]  /*0210*/  LEA R6, R5, UR4, 0x3 ;  /* 0x0000000405067c11 */ /* 0x000fe4000f8e18ff */
[----:B------:R-:W-:-:S03]  /*0220*/  LEA R5, R4, UR4, 0x3 ;  /* 0x0000000404057c11 */ /* 0x000fc6000f8e18ff */
[----:B--2---:R0:W-:Y:S01]  /*0230*/  STS.64 [R6], R2 ;  /* 0x0000000206007388 */ /* 0x0041e20000000a00 */
[----:B------:R-:W-:Y:S06]  /*0240*/  BAR.SYNC.DEFER_BLOCKING 0x0 ;  /* 0x0000000000007b1d */ /* 0x000fec0000010000 */
[----:B------:R-:W-:Y:S05]  /*0250*/  @P0 BRA `(.L_x_1) ;  /* 0x0000000000340947 */ /* 0x000fea0003800000 */
[----:B0-----:R-:W-:Y:S01]  /*0260*/  LEA R2, R4, UR4, 0x4 ;  /* 0x0000000404027c11 */ /* 0x001fe2000f8e20ff */
[----:B------:R-:W0:Y:S04]  /*0270*/  LDCU UR5, c[0x3][0x40] ;  /* 0x00c00800ff0577ac */ /* 0x000e280008000800 */
[----:B------:R-:W0:Y:S01]  /*0280*/  LDS.128 R8, [R2] ;  /* 0x0000000002087984 */ /* 0x000e220000000c00 */
[----:B------:R-:W1:Y:S01]  /*0290*/  LDCU UR8, c[0x3][URZ] ;  /* 0x00c00000ff0877ac */ /* 0x000e620008000800 */
[C---:B0-----:R-:W-:Y:S01]  /*02a0*/  FMUL R3, R11.reuse, UR5 ;  /* 0x000000050b037c20 */ /* 0x041fe20008400000 */
[----:B-1----:R-:W-:-:S03]  /*02b0*/  FMUL R11, R11, UR8 ;  /* 0x000000080b0b7c20 */ /* 0x002fc60008400000 */
[C---:B------:R-:W-:Y:S01]  /*02c0*/  FFMA R3, R10.reuse, UR8, -R3 ;  /* 0x000000080a037c23 */ /* 0x040fe20008000803 */
[----:B------:R-:W-:-:S03]  /*02d0*/  FFMA R10, R10, UR5, R11 ;  /* 0x000000050a0a7c23 */ /* 0x000fc6000800000b */
[C-C-:B------:R-:W-:Y:S01]  /*02e0*/  FADD R12, R8.reuse, R3.reuse ;  /* 0x00000003080c7221 */ /* 0x140fe20000000000 */
[----:B------:R-:W-:Y:S01]  /*02f0*/  FADD R14, R8, -R3 ;  /* 0x80000003080e7221 */ /* 0x000fe20000000000 */
[C-C-:B------:R-:W-:Y:S01]  /*0300*/  FADD R13, R9.reuse, R10.reuse ;  /* 0x0000000a090d7221 */ /* 0x140fe20000000000 */
[----:B------:R-:W-:-:S05]  /*0310*/  FADD R15, R9, -R10 ;  /* 0x8000000a090f7221 */ /* 0x000fca0000000000 */
[----:B------:R1:W-:Y:S02]  /*0320*/  STS.128 [R2], R12 ;  /* 0x0000000c02007388 */ /* 0x0003e40000000c00 */
.L_x_1:
[----:B------:R-:W-:Y:S05]  /*0330*/  BSYNC.RECONVERGENT B0 ;  /* 0x0000000000007941 */ /* 0x000fea0003800200 */
.L_x_0:
[----:B------:R-:W-:Y:S06]  /*0340*/  BAR.SYNC.DEFER_BLOCKING 0x0 ;  /* 0x0000000000007b1d */ /* 0x000fec0000010000 */
[----:B------:R-:W-:Y:S04]  /*0350*/  BSSY.RECONVERGENT B0, `(.L_x_2) ;  /* 0x0000017000007945 */ /* 0x000fe80003800200 */
[----:B------:R-:W-:Y:S05]  /*0360*/  @P0 BRA `(.L_x_3) ;  /* 0x0000000000540947 */ /* 0x000fea0003800000 */
[C---:B0-----:R-:W-:Y:S02]  /*0370*/  SHF.L.U32 R3, R4.reuse, 0x3, RZ ;  /* 0x0000000304037819 */ /* 0x041fe400000006ff */
[----:B-1----:R-:W-:Y:S02]  /*0380*/  SHF.L.U32 R2, R4, 0x1, RZ ;  /* 0x0000000104027819 */ /* 0x002fe400000006ff */
[----:B------:R-:W-:Y:S02]  /*0390*/  LOP3.LUT R6, R3, 0x8, RZ, 0xc0, !PT ;  /* 0x0000000803067812 */ /* 0x000fe400078ec0ff */
[----:B------:R-:W-:Y:S02]  /*03a0*/  LOP3.LUT R3, R2, 0x1c, RZ, 0xc0, !PT ;  /* 0x0000001c02037812 */ /* 0x000fe400078ec0ff */
[----:B------:R-:W-:Y:S02]  /*03b0*/  SHF.L.U32 R6, R6, 0x2, RZ ;  /* 0x0000000206067819 */ /* 0x000fe400000006ff */
[----:B------:R-:W-:-:S02]  /*03c0*/  LOP3.LUT R3, R3, 0x1, R4, 0xf8, !PT ;  /* 0x0000000103037812 */ /* 0x000fc400078ef804 */
[----:B------:R-:W0:Y:S02]  /*03d0*/  LDC R2, c[0x3][R6] ;  /* 0x00c0000006027b82 */ /* 0x000e240000000800 */
[----:B------:R-:W-:-:S05]  /*03e0*/  LEA R3, R3, UR4, 0x3 ;  /* 0x0000000403037c11 */ /* 0x000fca000f8e18ff */
[----:B------:R-:W0:Y:S01]  /*03f0*/  LDS.64 R10, [R3+0x10] ;  /* 0x00001000030a7984 */ /* 0x000e220000000a00 */
[----:B------:R-:W1:Y:S03]  /*0400*/  LDC R7, c[0x3][R6+0x40] ;  /* 0x00c0100006077b82 */ /* 0x000e660000000800 */
[----:B------:R-:W2:Y:S01]  /*0410*/  LDS.64 R8, [R3] ;  /* 0x0000000003087984 */ /* 0x000ea20000000a00 */
[-C--:B0-----:R-:W-:Y:S01]  /*0420*/  FMUL R12, R2, R11.reuse ;  /* 0x0000000b020c7220 */ /* 0x081fe20000400000 */
[----:B-1----:R-:W-:-:S03]  /*0430*/  FMUL R11, R7, R11 ;  /* 0x0000000b070b7220 */ /* 0x002fc60000400000 */
[-C--:B------:R-:W-:Y:S01]  /*0440*/  FFMA R12, R7, R10.reuse, R12 ;  /* 0x0000000a070c7223 */ /* 0x080fe2000000000c */
[----:B------:R-:W-:-:S03]  /*0450*/  FFMA R11, R2, R10, -R11 ;  /* 0x0000000a020b7223 */ /* 0x000fc6000000080b */
[C-C-:B--2---:R-:W-:Y:S01]  /*0460*/  FADD R13, R9.reuse, R12.reuse ;  /* 0x0000000c090d7221 */ /* 0x144fe20000000000 */
[----:B------:R-:W-:Y:S01]  /*0470*/  FADD R9, R9, -R12 ;  /* 0x8000000c09097221 */ /* 0x000fe20000000000 */
[C-C-:B------:R-:W-:Y:S01]  /*0480*/  FADD R12, R8.reuse, R11.reuse ;  /* 0x0000000b080c7221 */ /* 0x140fe20000000000 */
[----:B------:R-:W-:-:S04]  /*0490*/  FADD R8, R8, -R11 ;  /* 0x8000000b08087221 */ /* 0x000fc80000000000 */
[----:B------:R2:W-:Y:S04]  /*04a0*/  STS.64 [R3], R12 ;  /* 0x0000000c03007388 */ /* 0x0005e80000000a00 */
[----:B------:R2:W-:Y:S02]  /*04b0*/  STS.64 [R3+0x10], R8 ;  /* 0x0000100803007388 */ /* 0x0005e40000000a00 */
.L_x_3:
[----:B------:R-:W-:Y:S05]  /*04c0*/  BSYNC.RECONVERGENT B0 ;  /* 0x0000000000007941 */ /* 0x000fea0003800200 */
.L_x_2:
[----:B------:R-:W-:Y:S06]  /*04d0*/  BAR.SYNC.DEFER_BLOCKING 0x0 ;  /* 0x0000000000007b1d */ /* 0x000fec0000010000 */
[----:B------:R-:W-:Y:S04]  /*04e0*/  BSSY.RECONVERGENT B0, `(.L_x_4) ;  /* 0x0000017000007945 */ /* 0x000fe80003800200 */
[----:B------:R-:W-:Y:S05]  /*04f0*/  @P0 BRA `(.L_x_5) ;  /* 0x0000000000540947 */ /* 0x000fea0003800000 */
[C---:B01----:R-:W-:Y:S02]  /*0500*/  SHF.L.U32 R2, R4.reuse, 0x2, RZ ;  /* 0x0000000204027819 */ /* 0x043fe400000006ff */
[----:B--2---:R-:W-:Y:S02]  /*0510*/  SHF.L.U32 R3, R4, 0x1, RZ ;  /* 0x0000000104037819 */ /* 0x004fe400000006ff */
        /* <DEDUP_REMOVED lines=19> */
.L_x_5:
[----:B------:R-:W-:Y:S05]  /*0650*/  BSYNC.RECONVERGENT B0 ;  /* 0x0000000000007941 */ /* 0x000fea0003800200 */
.L_x_4:
[----:B------:R-:W-:Y:S06]  /*0660*/  BAR.SYNC.DEFER_BLOCKING 0x0 ;  /* 0x0000000000007b1d */ /* 0x000fec0000010000 */
[----:B------:R-:W-:Y:S04]  /*0670*/  BSSY.RECONVERGENT B0, `(.L_x_6) ;  /* 0x0000016000007945 */ /* 0x000fe80003800200 */
[----:B------:R-:W-:Y:S05]  /*0680*/  @P0 BRA `(.L_x_7) ;  /* 0x0000000000500947 */ /* 0x000fea0003800000 */
[----:B0-23--:R-:W-:-:S04]  /*0690*/  SHF.L.U32 R3, R4, 0x1, RZ ;  /* 0x0000000104037819 */ /* 0x00dfc800000006ff */
[C---:B-1----:R-:W-:Y:S02]  /*06a0*/  LOP3.LUT R2, R3.reuse, 0xe, RZ, 0xc0, !PT ;  /* 0x0000000e03027812 */ /* 0x042fe400078ec0ff */
[----:B------:R-:W-:Y:S02]  /*06b0*/  LOP3.LUT R3, R3, 0x10, RZ, 0xc0, !PT ;  /* 0x0000001003037812 */ /* 0x000fe400078ec0ff */
[----:B------:R-:W-:Y:S02]  /*06c0*/  SHF.L.U32 R2, R2, 0x2, RZ ;  /* 0x0000000202027819 */ /* 0x000fe400000006ff */
[----:B------:R-:W-:Y:S02]  /*06d0*/  LOP3.LUT R3, R3, 0x7, R4, 0xf8, !PT ;  /* 0x0000000703037812 */ /* 0x000fe400078ef804 */
[----:B------:R-:W0:Y:S02]  /*06e0*/  LDC R7, c[0x3][R2+0x40] ;  /* 0x00c0100002077b82 */ /* 0x000e240000000800 */
[----:B------:R-:W-:-:S05]  /*06f0*/  LEA R3, R3, UR4, 0x3 ;  /* 0x0000000403037c11 */ /* 0x000fca000f8e18ff */
[----:B------:R-:W0:Y:S01]  /*0700*/  LDS.64 R10, [R3+0x40] ;  /* 0x00004000030a7984 */ /* 0x000e220000000a00 */
[----:B------:R-:W1:Y:S03]  /*0710*/  LDC R6, c[0x3][R2] ;  /* 0x00c0000002067b82 */ /* 0x000e660000000800 */
[----:B------:R-:W2:Y:S01]  /*0720*/  LDS.64 R8, [R3] ;  /* 0x0000000003087984 */ /* 0x000ea20000000a00 */
[-C--:B0-----:R-:W-:Y:S01]  /*0730*/  FMUL R13, R7, R11.reuse ;  /* 0x0000000b070d7220 */ /* 0x081fe20000400000 */
[----:B-1----:R-:W-:-:S03]  /*0740*/  FMUL R12, R6, R11 ;  /* 0x0000000b060c7220 */ /* 0x002fc60000400000 */
[-C--:B------:R-:W-:Y:S01]  /*0750*/  FFMA R13, R6, R10.reuse, -R13 ;  /* 0x0000000a060d7223 */ /* 0x080fe2000000080d */
[----:B------:R-:W-:-:S03]  /*0760*/  FFMA R12, R7, R10, R12 ;  /* 0x0000000a070c7223 */ /* 0x000fc6000000000c */
[C-C-:B--2---:R-:W-:Y:S01]  /*0770*/  FADD R6, R8.reuse, R13.reuse ;  /* 0x0000000d08067221 */ /* 0x144fe20000000000 */
[----:B------:R-:W-:Y:S01]  /*0780*/  FADD R8, R8, -R13 ;  /* 0x8000000d08087221 */ /* 0x000fe20000000000 */
[C-C-:B------:R-:W-:Y:S01]  /*0790*/  FADD R7, R9.reuse, R12.reuse ;  /* 0x0000000c09077221 */ /* 0x140fe20000000000 */
[----:B------:R-:W-:-:S04]  /*07a0*/  FADD R9, R9, -R12 ;  /* 0x8000000c09097221 */ /* 0x000fc80000000000 */
[----:B------:R4:W-:Y:S04]  /*07b0*/  STS.64 [R3], R6 ;  /* 0x0000000603007388 */ /* 0x0009e80000000a00 */
[----:B------:R4:W-:Y:S02]  /*07c0*/  STS.64 [R3+0x40], R8 ;  /* 0x0000400803007388 */ /* 0x0009e40000000a00 */
.L_x_7:
[----:B------:R-:W-:Y:S05]  /*07d0*/  BSYNC.RECONVERGENT B0 ;  /* 0x0000000000007941 */ /* 0x000fea0003800200 */
.L_x_6:
[----:B------:R-:W-:Y:S06]  /*07e0*/  BAR.SYNC.DEFER_BLOCKING 0x0 ;  /* 0x0000000000007b1d */ /* 0x000fec0000010000 */
[----:B------:R-:W-:Y:S04]  /*07f0*/  BSSY.RECONVERGENT B0, `(.L_x_8) ;  /* 0x0000012000007945 */ /* 0x000fe80003800200 */
[----:B------:R-:W-:Y:S05]  /*0800*/  @P0 BRA `(.L_x_9) ;  /* 0x0000000000400947 */ /* 0x000fea0003800000 */
[C---:B01----:R-:W-:Y:S02]  /*0810*/  SHF.L.U32 R2, R4.reuse, 0x2, RZ ;  /* 0x0000000204027819 */ /* 0x043fe400000006ff */
[----:B------:R-:W-:Y:S02]  /*0820*/  LEA R4, R4, UR4, 0x3 ;  /* 0x0000000404047c11 */ /* 0x000fe4000f8e18ff */
[----:B--234-:R-:W0:Y:S03]  /*0830*/  LDC R3, c[0x3][R2] ;  /* 0x00c0000002037b82 */ /* 0x01ce260000000800 */
[----:B------:R-:W0:Y:S04]  /*0840*/  LDS.64 R10, [R4+0x80] ;  /* 0x00008000040a7984 */ /* 0x000e280000000a00 */
[----:B------:R-:W1:Y:S01]  /*0850*/  LDS.64 R8, [R4] ;  /* 0x0000000004087984 */ /* 0x000e620000000a00 */
[----:B------:R-:W2:Y:S01]  /*0860*/  LDC R6, c[0x3][R2+0x40] ;  /* 0x00c0100002067b82 */ /* 0x000ea20000000800 */
[-C--:B0-----:R-:W-:Y:S01]  /*0870*/  FMUL R7, R3, R11.reuse ;  /* 0x0000000b03077220 */ /* 0x081fe20000400000 */
[----:B--2---:R-:W-:-:S03]  /*0880*/  FMUL R12, R6, R11 ;  /* 0x0000000b060c7220 */ /* 0x004fc60000400000 */
[-C--:B------:R-:W-:Y:S01]  /*0890*/  FFMA R6, R6, R10.reuse, R7 ;  /* 0x0000000a06067223 */ /* 0x080fe20000000007 */
[----:B------:R-:W-:-:S03]  /*08a0*/  FFMA R3, R3, R10, -R12 ;  /* 0x0000000a03037223 */ /* 0x000fc6000000080c */
[C-C-:B-1----:R-:W-:Y:S01]  /*08b0*/  FADD R7, R9.reuse, R6.reuse ;  /* 0x0000000609077221 */ /* 0x142fe20000000000 */
[----:B------:R-:W-:Y:S01]  /*08c0*/  FADD R9, R9, -R6 ;  /* 0x8000000609097221 */ /* 0x000fe20000000000 */
[C-C-:B------:R-:W-:Y:S01]  /*08d0*/  FADD R6, R8.reuse, R3.reuse ;  /* 0x0000000308067221 */ /* 0x140fe20000000000 */
[----:B------:R-:W-:-:S04]  /*08e0*/  FADD R8, R8, -R3 ;  /* 0x8000000308087221 */ /* 0x000fc80000000000 */
[----:B------:R0:W-:Y:S04]  /*08f0*/  STS.64 [R4], R6 ;  /* 0x0000000604007388 */ /* 0x0001e80000000a00 */
[----:B------:R0:W-:Y:S02]  /*0900*/  STS.64 [R4+0x80], R8 ;  /* 0x0000800804007388 */ /* 0x0001e40000000a00 */
.L_x_9:
[----:B------:R-:W-:Y:S05]  /*0910*/  BSYNC.RECONVERGENT B0 ;  /* 0x0000000000007941 */ /* 0x000fea0003800200 */
.L_x_8:
[----:B------:R-:W-:Y:S08]  /*0920*/  BAR.SYNC.DEFER_BLOCKING 0x0 ;  /* 0x0000000000007b1d */ /* 0x000ff00000010000 */
[----:B01234-:R-:W0:Y:S01]  /*0930*/  LDC.64 R2, c[0x0][0x388] ;  /* 0x0000e200ff027b82 */ /* 0x01fe220000000a00 */
[----:B------:R-:W1:Y:S01]  /*0940*/  LDS.64 R4, [R5] ;  /* 0x0000000005047984 */ /* 0x000e620000000a00 */
[----:B0-----:R-:W-:-:S05]  /*0950*/  IMAD.WIDE.U32 R2, R0, 0x8, R2 ;  /* 0x0000000800027825 */ /* 0x001fca00078e0002 */
[----:B-1----:R-:W-:Y:S01]  /*0960*/  STG.E.64 desc[UR6][R2.64], R4 ;  /* 0x0000000402007986 */ /* 0x002fe2000c101b06 */
[----:B------:R-:W-:Y:S05]  /*0970*/  EXIT ;  /* 0x000000000000794d */ /* 0x000fea0003800000 */
.L_x_10:
[----:B------:R-:W-:-:S00]  /*0980*/  BRA `(.L_x_10) ;  /* 0xfffffffc00fc7947 */ /* 0x000fc0000383ffff */
[----:B------:R-:W-:-:S00]  /*0990*/  NOP ;  /* 0x0000000000007918 */ /* 0x000fc00000000000 */
        /* <DEDUP_REMOVED lines=14> */
.L_x_11:


//--------------------- .nv.shared._Z21fft32_unrolled_kernelPK6float2PS_i --------------------------
	.section	.nv.shared._Z21fft32_unrolled_kernelPK6float2PS_i,"aw",@nobits
	.sectionflags	@""
	.align	8
.nv.shared._Z21fft32_unrolled_kernelPK6float2PS_i:
	.zero		1280


//--------------------- .nv.shared.reserved.0     --------------------------
	.section	.nv.shared.reserved.0,"aw",@nobits
	.weak		__nv_reservedSMEM_offset_0_alias
	.size		__nv_reservedSMEM_offset_0_alias, 0, 64
	.other		__nv_reservedSMEM_offset_0_alias,@"STO_CUDA_RESERVED_SHARED STV_DEFAULT"
__nv_reservedSMEM_offset_0_alias:
	.zero		0
	.zero		64


//--------------------- .nv.constant0._Z21fft32_unrolled_kernelPK6float2PS_i --------------------------
	.section	.nv.constant0._Z21fft32_unrolled_kernelPK6float2PS_i,"a",@progbits
	.sectionflags	@""
	.align	4
.nv.constant0._Z21fft32_unrolled_kernelPK6float2PS_i:
	.zero		916


//--------------------- SYMBOLS --------------------------

	.type		.nv.reservedSmem.offset0,@object
	.size		.nv.reservedSmem.offset0,0x4
	.type		.nv.reservedSmem.cap,@object
	.size		.nv.reservedSmem.cap,0x4
